//
// Generated by NVIDIA NVVM Compiler
//
// Compiler Build ID: CL-36424714
// Cuda compilation tools, release 13.0, V13.0.88
// Based on NVVM 20.0.0
//

.version 9.0
.target sm_100
.address_size 64

	// .globl	_Z5binomPmi
// _ZZ5binomPmiE5cache has been demoted

.visible .entry _Z5binomPmi(
	.param .u64 .ptr .align 1 _Z5binomPmi_param_0,
	.param .u32 _Z5binomPmi_param_1
)
{
	.reg .pred 	%p<20>;
	.reg .b32 	%r<150>;
	.reg .b64 	%rd<46>;
	// demoted variable
	.shared .align 8 .b8 _ZZ5binomPmiE5cache[2048];
	ld.param.u64 	%rd4, [_Z5binomPmi_param_0];
	ld.param.u32 	%r38, [_Z5binomPmi_param_1];
	cvta.to.global.u64 	%rd1, %rd4;
	mov.u32 	%r39, %ntid.x;
	mov.u32 	%r40, %ctaid.x;
	mov.u32 	%r41, %tid.x;
	mad.lo.s32 	%r1, %r39, %r40, %r41;
	setp.lt.s32 	%p1, %r38, 2;
	@%p1 bra 	$L__BB0_28;
	add.s32 	%r2, %r38, -1;
	add.s32 	%r43, %r38, -2;
	and.b32  	%r3, %r2, 3;
	setp.lt.u32 	%p2, %r43, 3;
	mov.b32 	%r147, 2;
	@%p2 bra 	$L__BB0_21;
	and.b32  	%r46, %r2, -4;
	neg.s32 	%r145, %r46;
	neg.s32 	%r143, %r1;
	mov.b32 	%r146, 5;
	mov.b64 	%rd45, 3;
	mov.b32 	%r144, 0;
$L__BB0_3:
	setp.ne.s32 	%p3, %r1, 0;
	add.s32 	%r10, %r146, -3;
	add.s32 	%r47, %r146, -4;
	mul.lo.s32 	%r48, %r47, %r47;
	shr.u32 	%r11, %r48, 2;
	add.s32 	%r12, %r11, %r1;
	bar.sync 	0;
	shl.b32 	%r49, %r12, 3;
	and.b32  	%r50, %r49, 2040;
	mov.u32 	%r51, _ZZ5binomPmiE5cache;
	add.s32 	%r13, %r51, %r50;
	@%p3 bra 	$L__BB0_5;
	add.s64 	%rd11, %rd45, -1;
	shl.b32 	%r66, %r11, 3;
	and.b32  	%r67, %r66, 2040;
	add.s32 	%r69, %r51, %r67;
	st.shared.u64 	[%r69], %rd11;
	mul.wide.u32 	%rd12, %r12, 8;
	add.s64 	%rd13, %rd1, %rd12;
	st.global.u64 	[%rd13], %rd11;
	bra.uni 	$L__BB0_7;
$L__BB0_5:
	add.s32 	%r52, %r144, 1;
	setp.ge.s32 	%p4, %r1, %r52;
	@%p4 bra 	$L__BB0_7;
	add.s32 	%r53, %r10, -2;
	mul.lo.s32 	%r54, %r53, %r53;
	shr.u32 	%r55, %r54, 2;
	add.s32 	%r56, %r55, %r1;
	add.s32 	%r57, %r56, -1;
	shl.b32 	%r58, %r57, 3;
	and.b32  	%r59, %r58, 2040;
	add.s32 	%r61, %r51, %r59;
	ld.shared.u64 	%rd6, [%r61];
	st.shared.u64 	[%r13], %rd6;
	setp.eq.s32 	%p5, %r143, 0;
	selp.b32 	%r62, %r57, %r56, %p5;
	shl.b32 	%r63, %r62, 3;
	and.b32  	%r64, %r63, 2040;
	add.s32 	%r65, %r51, %r64;
	ld.shared.u64 	%rd7, [%r65];
	add.s64 	%rd8, %rd6, %rd7;
	st.shared.u64 	[%r13], %rd8;
	mul.wide.s32 	%rd9, %r12, 8;
	add.s64 	%rd10, %rd1, %rd9;
	st.global.u64 	[%rd10], %rd8;
$L__BB0_7:
	setp.eq.s32 	%p6, %r1, 0;
	mul.lo.s32 	%r70, %r10, %r10;
	shr.u32 	%r14, %r70, 2;
	add.s32 	%r15, %r14, %r1;
	bar.sync 	0;
	@%p6 bra 	$L__BB0_10;
	add.s32 	%r71, %r144, 1;
	setp.ge.s32 	%p7, %r1, %r71;
	@%p7 bra 	$L__BB0_11;
	add.s32 	%r73, %r49, -8;
	and.b32  	%r74, %r73, 2040;
	add.s32 	%r76, %r51, %r74;
	ld.shared.u64 	%rd14, [%r76];
	shl.b32 	%r77, %r15, 3;
	and.b32  	%r78, %r77, 2040;
	add.s32 	%r79, %r51, %r78;
	st.shared.u64 	[%r79], %rd14;
	ld.shared.u64 	%rd15, [%r13];
	add.s64 	%rd16, %rd14, %rd15;
	st.shared.u64 	[%r79], %rd16;
	mul.wide.s32 	%rd17, %r15, 8;
	add.s64 	%rd18, %rd1, %rd17;
	st.global.u64 	[%rd18], %rd16;
	bra.uni 	$L__BB0_11;
$L__BB0_10:
	shl.b32 	%r80, %r14, 3;
	and.b32  	%r81, %r80, 2040;
	add.s32 	%r83, %r51, %r81;
	st.shared.u64 	[%r83], %rd45;
	mul.wide.u32 	%rd19, %r15, 8;
	add.s64 	%rd20, %rd1, %rd19;
	st.global.u64 	[%rd20], %rd45;
$L__BB0_11:
	setp.eq.s32 	%p8, %r1, 0;
	add.s32 	%r16, %r10, 2;
	mad.lo.s32 	%r84, %r10, %r10, %r10;
	add.s32 	%r85, %r10, %r84;
	add.s32 	%r86, %r85, 1;
	shr.u32 	%r17, %r86, 2;
	add.s32 	%r18, %r17, %r1;
	bar.sync 	0;
	shl.b32 	%r87, %r18, 3;
	and.b32  	%r88, %r87, 2040;
	add.s32 	%r19, %r51, %r88;
	@%p8 bra 	$L__BB0_14;
	shr.u32 	%r20, %r16, 1;
	setp.ge.s32 	%p9, %r1, %r20;
	@%p9 bra 	$L__BB0_15;
	add.s32 	%r90, %r15, -1;
	shl.b32 	%r91, %r90, 3;
	and.b32  	%r92, %r91, 2040;
	add.s32 	%r94, %r51, %r92;
	ld.shared.u64 	%rd21, [%r94];
	st.shared.u64 	[%r19], %rd21;
	add.s32 	%r95, %r20, -1;
	setp.eq.s32 	%p10, %r1, %r95;
	selp.b32 	%r96, %r90, %r15, %p10;
	shl.b32 	%r97, %r96, 3;
	and.b32  	%r98, %r97, 2040;
	add.s32 	%r99, %r51, %r98;
	ld.shared.u64 	%rd22, [%r99];
	add.s64 	%rd23, %rd21, %rd22;
	st.shared.u64 	[%r19], %rd23;
	mul.wide.s32 	%rd24, %r18, 8;
	add.s64 	%rd25, %rd1, %rd24;
	st.global.u64 	[%rd25], %rd23;
	bra.uni 	$L__BB0_15;
$L__BB0_14:
	cvt.u64.u32 	%rd26, %r16;
	shl.b32 	%r100, %r17, 3;
	and.b32  	%r101, %r100, 2040;
	add.s32 	%r103, %r51, %r101;
	st.shared.u64 	[%r103], %rd26;
	mul.wide.u32 	%rd27, %r18, 8;
	add.s64 	%rd28, %rd1, %rd27;
	st.global.u64 	[%rd28], %rd26;
$L__BB0_15:
	setp.eq.s32 	%p11, %r1, 0;
	mul.lo.s32 	%r104, %r16, %r16;
	shr.u32 	%r21, %r104, 2;
	add.s32 	%r22, %r21, %r1;
	bar.sync 	0;
	@%p11 bra 	$L__BB0_18;
	shr.u32 	%r105, %r146, 1;
	setp.ge.s32 	%p12, %r1, %r105;
	@%p12 bra 	$L__BB0_19;
	add.s32 	%r107, %r87, -8;
	and.b32  	%r108, %r107, 2040;
	add.s32 	%r110, %r51, %r108;
	ld.shared.u64 	%rd29, [%r110];
	shl.b32 	%r111, %r22, 3;
	and.b32  	%r112, %r111, 2040;
	add.s32 	%r113, %r51, %r112;
	st.shared.u64 	[%r113], %rd29;
	ld.shared.u64 	%rd30, [%r19];
	add.s64 	%rd31, %rd29, %rd30;
	st.shared.u64 	[%r113], %rd31;
	mul.wide.s32 	%rd32, %r22, 8;
	add.s64 	%rd33, %rd1, %rd32;
	st.global.u64 	[%rd33], %rd31;
	bra.uni 	$L__BB0_19;
$L__BB0_18:
	cvt.u64.u32 	%rd34, %r146;
	shl.b32 	%r114, %r21, 3;
	and.b32  	%r115, %r114, 2040;
	add.s32 	%r117, %r51, %r115;
	st.shared.u64 	[%r117], %rd34;
	mul.wide.u32 	%rd35, %r22, 8;
	add.s64 	%rd36, %rd1, %rd35;
	st.global.u64 	[%rd36], %rd34;
$L__BB0_19:
	add.s32 	%r146, %r146, 4;
	add.s32 	%r145, %r145, 4;
	add.s64 	%rd45, %rd45, 4;
	add.s32 	%r144, %r144, 2;
	add.s32 	%r143, %r143, 2;
	setp.ne.s32 	%p13, %r145, 0;
	@%p13 bra 	$L__BB0_3;
	add.s32 	%r147, %r146, -3;
$L__BB0_21:
	setp.eq.s32 	%p14, %r3, 0;
	@%p14 bra 	$L__BB0_28;
	add.s32 	%r149, %r147, -1;
	neg.s32 	%r148, %r3;
$L__BB0_23:
	.pragma "nounroll";
	mov.u32 	%r32, %r149;
	setp.eq.s32 	%p15, %r1, 0;
	add.s32 	%r149, %r32, 1;
	mul.lo.s32 	%r118, %r32, %r32;
	shr.u32 	%r34, %r118, 2;
	add.s32 	%r35, %r34, %r1;
	bar.sync 	0;
	@%p15 bra 	$L__BB0_26;
	shr.u32 	%r36, %r149, 1;
	setp.ge.s32 	%p16, %r1, %r36;
	@%p16 bra 	$L__BB0_27;
	add.s32 	%r119, %r32, -1;
	mul.lo.s32 	%r120, %r119, %r119;
	shr.u32 	%r121, %r120, 2;
	add.s32 	%r122, %r121, %r1;
	add.s32 	%r123, %r122, -1;
	shl.b32 	%r124, %r123, 3;
	and.b32  	%r125, %r124, 2040;
	mov.u32 	%r126, _ZZ5binomPmiE5cache;
	add.s32 	%r127, %r126, %r125;
	ld.shared.u64 	%rd37, [%r127];
	shl.b32 	%r128, %r35, 3;
	and.b32  	%r129, %r128, 2040;
	add.s32 	%r130, %r126, %r129;
	st.shared.u64 	[%r130], %rd37;
	and.b32  	%r131, %r149, 1;
	setp.eq.b32 	%p17, %r131, 1;
	add.s32 	%r133, %r36, -1;
	setp.eq.s32 	%p18, %r1, %r133;
	selp.b32 	%r134, %r123, %r122, %p18;
	selp.b32 	%r135, %r122, %r134, %p17;
	shl.b32 	%r136, %r135, 3;
	and.b32  	%r137, %r136, 2040;
	add.s32 	%r138, %r126, %r137;
	ld.shared.u64 	%rd38, [%r138];
	add.s64 	%rd39, %rd37, %rd38;
	st.shared.u64 	[%r130], %rd39;
	mul.wide.s32 	%rd40, %r35, 8;
	add.s64 	%rd41, %rd1, %rd40;
	st.global.u64 	[%rd41], %rd39;
	bra.uni 	$L__BB0_27;
$L__BB0_26:
	cvt.u64.u32 	%rd42, %r149;
	shl.b32 	%r139, %r34, 3;
	and.b32  	%r140, %r139, 2040;
	mov.u32 	%r141, _ZZ5binomPmiE5cache;
	add.s32 	%r142, %r141, %r140;
	st.shared.u64 	[%r142], %rd42;
	mul.wide.u32 	%rd43, %r35, 8;
	add.s64 	%rd44, %rd1, %rd43;
	st.global.u64 	[%rd44], %rd42;
$L__BB0_27:
	add.s32 	%r148, %r148, 1;
	setp.ne.s32 	%p19, %r148, 0;
	@%p19 bra 	$L__BB0_23;
$L__BB0_28:
	ret;

}


// ===== COMPILED SASS (sm_100) =====

	.target	sm_100

	.elftype	@"ET_EXEC"


//--------------------- .note.nv.tkinfo           --------------------------
	.section	.note.nv.tkinfo,"",@"SHT_NOTE"
	.sectionflags	@"SHF_NOTE_NV_TKINFO"
	.tkinfo
        /*0018*/ 	.word	0x00000002
        /*0030*/ 	.string	""
        /*0030*/ 	.string	"ptxas"
        /*0030*/ 	.string	"Cuda compilation tools, release 13.0, V13.0.88"
        /*0030*/ 	.string	"Build cuda_13.0.r13.0/compiler.36424714_0"
        /*0030*/ 	.string	"-arch sm_100 -m 64 "



//--------------------- .note.nv.cuinfo           --------------------------
	.section	.note.nv.cuinfo,"",@"SHT_NOTE"
	.sectionflags	@"SHF_NOTE_NV_CUINFO"
        /*0018*/ 	.short	0x0002
        /*001a*/ 	.short	0x0064
        /*001c*/ 	.short	0x0082
	.zero		2


//--------------------- .nv.info                  --------------------------
	.section	.nv.info,"",@"SHT_CUDA_INFO"
	.align	4


	//----- nvinfo : EIATTR_REGCOUNT
	.align		4
        /*0000*/ 	.byte	0x04, 0x2f
        /*0002*/ 	.short	(.L_1 - .L_0)
	.align		4
.L_0:
        /*0004*/ 	.word	index@(_Z5binomPmi)
        /*0008*/ 	.word	0x00000016


	//----- nvinfo : EIATTR_FRAME_SIZE
	.align		4
.L_1:
        /*000c*/ 	.byte	0x04, 0x11
        /*000e*/ 	.short	(.L_3 - .L_2)
	.align		4
.L_2:
        /*0010*/ 	.word	index@(_Z5binomPmi)
        /*0014*/ 	.word	0x00000000


	//----- nvinfo : EIATTR_MIN_STACK_SIZE
	.align		4
.L_3:
        /*0018*/ 	.byte	0x04, 0x12
        /*001a*/ 	.short	(.L_5 - .L_4)
	.align		4
.L_4:
        /*001c*/ 	.word	index@(_Z5binomPmi)
        /*0020*/ 	.word	0x00000000
.L_5:


//--------------------- .nv.compat                --------------------------
	.section	.nv.compat,"",@"SHT_CUDA_COMPAT_INFO"
	.align	4
        /*0000*/ 	.byte	0x02, 0x09, 0x00, 0x00, 0x02, 0x02, 0x01, 0x00, 0x02, 0x05, 0x05, 0x00, 0x03, 0x07, 0x01, 0x01
        /*0010*/ 	.byte	0x02, 0x03, 0x00, 0x00, 0x02, 0x06, 0x01, 0x00, 0x04, 0x0b, 0x08, 0x00, 0x09, 0x00, 0x00, 0x00
        /*0020*/ 	.byte	0x00, 0x00, 0x00, 0x00


//--------------------- .nv.info._Z5binomPmi      --------------------------
	.section	.nv.info._Z5binomPmi,"",@"SHT_CUDA_INFO"
	.sectionflags	@""
	.align	4


	//----- nvinfo : EIATTR_CUDA_API_VERSION
	.align		4
        /*0000*/ 	.byte	0x04, 0x37
        /*0002*/ 	.short	(.L_7 - .L_6)
.L_6:
        /*0004*/ 	.word	0x00000082


	//----- nvinfo : EIATTR_KPARAM_INFO
	.align		4
.L_7:
        /*0008*/ 	.byte	0x04, 0x17
        /*000a*/ 	.short	(.L_9 - .L_8)
.L_8:
        /*000c*/ 	.word	0x00000000
        /*0010*/ 	.short	0x0001
        /*0012*/ 	.short	0x0008
        /*0014*/ 	.byte	0x00, 0xf0, 0x11, 0x00


	//----- nvinfo : EIATTR_KPARAM_INFO
	.align		4
.L_9:
        /*0018*/ 	.byte	0x04, 0x17
        /*001a*/ 	.short	(.L_11 - .L_10)
.L_10:
        /*001c*/ 	.word	0x00000000
        /*0020*/ 	.short	0x0000
        /*0022*/ 	.short	0x0000
        /*0024*/ 	.byte	0x00, 0xf5, 0x21, 0x00


	//----- nvinfo : EIATTR_SPARSE_MMA_MASK
	.align		4
.L_11:
        /*0028*/ 	.byte	0x03, 0x50
        /*002a*/ 	.short	0x0000


	//----- nvinfo : EIATTR_MAXREG_COUNT
	.align		4
        /*002c*/ 	.byte	0x03, 0x1b
        /*002e*/ 	.short	0x00ff


	//----- nvinfo : EIATTR_NUM_BARRIERS
	.align		4
        /*0030*/ 	.byte	0x02, 0x4c
        /*0032*/ 	.byte	0x01
	.zero		1


	//----- nvinfo : EIATTR_MERCURY_ISA_VERSION
	.align		4
        /*0034*/ 	.byte	0x03, 0x5f
        /*0036*/ 	.short	0x0101


	//----- nvinfo : EIATTR_VRC_CTA_INIT_COUNT
	.align		4
        /*0038*/ 	.byte	0x02, 0x4a
	.zero		1
	.zero		1


	//----- nvinfo : EIATTR_EXIT_INSTR_OFFSETS
	.align		4
        /*003c*/ 	.byte	0x04, 0x1c
        /*003e*/ 	.short	(.L_13 - .L_12)


	//   ....[0]....
.L_12:
        /*0040*/ 	.word	0x00000060


	//   ....[1]....
        /*0044*/ 	.word	0x00000b00


	//   ....[2]....
        /*0048*/ 	.word	0x00000e90


	//----- nvinfo : EIATTR_CRS_STACK_SIZE
	.align		4
.L_13:
        /*004c*/ 	.byte	0x04, 0x1e
        /*004e*/ 	.short	(.L_15 - .L_14)
.L_14:
        /*0050*/ 	.word	0x00000000


	//----- nvinfo : EIATTR_CBANK_PARAM_SIZE
	.align		4
.L_15:
        /*0054*/ 	.byte	0x03, 0x19
        /*0056*/ 	.short	0x000c


	//----- nvinfo : EIATTR_PARAM_CBANK
	.align		4
        /*0058*/ 	.byte	0x04, 0x0a
        /*005a*/ 	.short	(.L_17 - .L_16)
	.align		4
.L_16:
        /*005c*/ 	.word	index@(.nv.constant0._Z5binomPmi)
        /*0060*/ 	.short	0x0380
        /*0062*/ 	.short	0x000c


	//----- nvinfo : EIATTR_SW_WAR
	.align		4
.L_17:
        /*0064*/ 	.byte	0x04, 0x36
        /*0066*/ 	.short	(.L_19 - .L_18)
.L_18:
        /*0068*/ 	.word	0x00000008
.L_19:


//--------------------- .nv.callgraph             --------------------------
	.section	.nv.callgraph,"",@"SHT_CUDA_CALLGRAPH"
	.align	4
	.sectionentsize	8
	.align		4
        /*0000*/ 	.word	0x00000000
	.align		4
        /*0004*/ 	.word	0xffffffff
	.align		4
        /*0008*/ 	.word	0x00000000
	.align		4
        /*000c*/ 	.word	0xfffffffe
	.align		4
        /*0010*/ 	.word	0x00000000
	.align		4
        /*0014*/ 	.word	0xfffffffd
	.align		4
        /*0018*/ 	.word	0x00000000
	.align		4
        /*001c*/ 	.word	0xfffffffc


//--------------------- .text._Z5binomPmi         --------------------------
	.section	.text._Z5binomPmi,"ax",@progbits
	.align	128
        .global         _Z5binomPmi
        .type           _Z5binomPmi,@function
        .size           _Z5binomPmi,(.L_x_19 - _Z5binomPmi)
        .other          _Z5binomPmi,@"STO_CUDA_ENTRY STV_DEFAULT"
_Z5binomPmi:
.text._Z5binomPmi:
[----:B------:R-:W-:Y:S08]  /*0000*/  LDC R1, c[0x0][0x37c] ;  /* 0x0000df00ff017b82 */ /* 0x000ff00000000800 */
[----:B------:R-:W0:Y:S01]  /*0010*/  LDC R5, c[0x0][0x388] ;  /* 0x0000e200ff057b82 */ /* 0x000e220000000800 */
[----:B------:R-:W1:Y:S01]  /*0020*/  S2R R0, SR_CTAID.X ;  /* 0x0000000000007919 */ /* 0x000e620000002500 */
[----:B------:R-:W2:Y:S01]  /*0030*/  LDCU UR4, c[0x0][0x360] ;  /* 0x00006c00ff0477ac */ /* 0x000ea20008000800 */
[----:B------:R-:W3:Y:S01]  /*0040*/  S2R R3, SR_TID.X ;  /* 0x0000000000037919 */ /* 0x000ee20000002100 */
[----:B0-----:R-:W-:-:S13]  /*0050*/  ISETP.GE.AND P0, PT, R5, 0x2, PT ;  /* 0x000000020500780c */ /* 0x001fda0003f06270 */
[----:B-123--:R-:W-:Y:S05]  /*0060*/  @!P0 EXIT ;  /* 0x000000000000894d */ /* 0x00efea0003800000 */
[C---:B------:R-:W-:Y:S01]  /*0070*/  VIADD R2, R5.reuse, 0xfffffffe ;  /* 0xfffffffe05027836 */ /* 0x040fe20000000000 */
[----:B------:R-:W0:Y:S01]  /*0080*/  LDCU.64 UR8, c[0x0][0x358] ;  /* 0x00006b00ff0877ac */ /* 0x000e220008000a00 */
[----:B------:R-:W-:Y:S02]  /*0090*/  VIADD R5, R5, 0xffffffff ;  /* 0xffffffff05057836 */ /* 0x000fe40000000000 */
[----:B------:R-:W-:Y:S01]  /*00a0*/  IMAD R0, R0, UR4, R3 ;  /* 0x0000000400007c24 */ /* 0x000fe2000f8e0203 */
[----:B------:R-:W-:Y:S01]  /*00b0*/  ISETP.GE.U32.AND P0, PT, R2, 0x3, PT ;  /* 0x000000030200780c */ /* 0x000fe20003f06070 */
[----:B------:R-:W-:Y:S01]  /*00c0*/  IMAD.MOV.U32 R6, RZ, RZ, 0x2 ;  /* 0x00000002ff067424 */ /* 0x000fe200078e00ff */
[----:B------:R-:W-:-:S11]  /*00d0*/  LOP3.LUT R4, R5, 0x3, RZ, 0xc0, !PT ;  /* 0x0000000305047812 */ /* 0x000fd600078ec0ff */
[----:B------:R-:W-:Y:S05]  /*00e0*/  @!P0 BRA `(.L_x_0) ;  /* 0x0000000800808947 */ /* 0x000fea0003800000 */
[----:B------:R-:W1:Y:S01]  /*00f0*/  S2UR UR6, SR_CgaCtaId ;  /* 0x00000000000679c3 */ /* 0x000e620000008800 */
[----:B------:R-:W-:Y:S01]  /*0100*/  LOP3.LUT R5, R5, 0xfffffffc, RZ, 0xc0, !PT ;  /* 0xfffffffc05057812 */ /* 0x000fe200078ec0ff */
[----:B------:R-:W-:Y:S01]  /*0110*/  UMOV UR4, 0x400 ;  /* 0x0000040000047882 */ /* 0x000fe20000000000 */
[----:B------:R-:W-:Y:S01]  /*0120*/  IMAD.MOV R16, RZ, RZ, -R0 ;  /* 0x000000ffff107224 */ /* 0x000fe200078e0a00 */
[----:B------:R-:W-:Y:S01]  /*0130*/  UMOV UR10, 0x3 ;  /* 0x00000003000a7882 */ /* 0x000fe20000000000 */
[----:B------:R-:W-:Y:S01]  /*0140*/  IMAD.MOV.U32 R6, RZ, RZ, 0x5 ;  /* 0x00000005ff067424 */ /* 0x000fe200078e00ff */
[----:B------:R-:W-:Y:S01]  /*0150*/  IADD3 R5, PT, PT, -R5, RZ, RZ ;  /* 0x000000ff05057210 */ /* 0x000fe20007ffe1ff */
[----:B------:R-:W-:Y:S01]  /*0160*/  UMOV UR5, URZ ;  /* 0x000000ff00057c82 */ /* 0x000fe20008000000 */
[----:B------:R-:W2:Y:S01]  /*0170*/  LDC.64 R2, c[0x0][0x380] ;  /* 0x0000e000ff027b82 */ /* 0x000ea20000000a00 */
[----:B-1----:R-:W-:-:S03]  /*0180*/  ULEA UR6, UR6, UR4, 0x18 ;  /* 0x0000000406067291 */ /* 0x002fc6000f8ec0ff */
[----:B------:R-:W-:-:S09]  /*0190*/  UMOV UR4, URZ ;  /* 0x000000ff00047c82 */ /* 0x000fd20008000000 */
.L_x_13:
[----:B-1----:R-:W-:Y:S01]  /*01a0*/  VIADD R7, R6, 0xfffffffc ;  /* 0xfffffffc06077836 */ /* 0x002fe20000000000 */
[----:B------:R-:W-:Y:S01]  /*01b0*/  BAR.SYNC.DEFER_BLOCKING 0x0 ;  /* 0x0000000000007b1d */ /* 0x000fe20000010000 */
[----:B------:R-:W-:Y:S01]  /*01c0*/  ISETP.NE.AND P1, PT, R0, RZ, PT ;  /* 0x000000ff0000720c */ /* 0x000fe20003f25270 */
[----:B------:R-:W-:Y:S02]  /*01d0*/  VIADD R5, R5, 0x4 ;  /* 0x0000000405057836 */ /* 0x000fe40000000000 */
[----:B------:R-:W-:Y:S02]  /*01e0*/  IMAD R7, R7, R7, RZ ;  /* 0x0000000707077224 */ /* 0x000fe400078e02ff */
[----:B------:R-:W-:Y:S01]  /*01f0*/  BSSY.RECONVERGENT B0, `(.L_x_1) ;  /* 0x0000027000007945 */ /* 0x000fe20003800200 */
[----:B------:R-:W-:Y:S02]  /*0200*/  ISETP.NE.AND P0, PT, R5, RZ, PT ;  /* 0x000000ff0500720c */ /* 0x000fe40003f05270 */
[----:B0-----:R-:W-:-:S02]  /*0210*/  SHF.R.U32.HI R11, RZ, 0x2, R7 ;  /* 0x00000002ff0b7819 */ /* 0x001fc40000011607 */
[----:B------:R-:W-:-:S03]  /*0220*/  IADD3 R7, PT, PT, R6, -0x3, RZ ;  /* 0xfffffffd06077810 */ /* 0x000fc60007ffe0ff */
[----:B------:R-:W-:-:S04]  /*0230*/  IMAD.IADD R13, R0, 0x1, R11 ;  /* 0x00000001000d7824 */ /* 0x000fc800078e020b */
[----:B------:R-:W-:-:S05]  /*0240*/  IMAD.SHL.U32 R9, R13, 0x8, RZ ;  /* 0x000000080d097824 */ /* 0x000fca00078e00ff */
[----:B------:R-:W-:Y:S01]  /*0250*/  LOP3.LUT R8, R9, 0x7f8, RZ, 0xc0, !PT ;  /* 0x000007f809087812 */ /* 0x000fe200078ec0ff */
[----:B------:R-:W-:Y:S06]  /*0260*/  @P1 BRA `(.L_x_2) ;  /* 0x0000000000281947 */ /* 0x000fec0003800000 */
[----:B------:R-:W-:Y:S01]  /*0270*/  UIADD3 UR7, UP0, UPT, UR10, -0x1, URZ ;  /* 0xffffffff0a077890 */ /* 0x000fe2000ff1e0ff */
[----:B------:R-:W-:Y:S02]  /*0280*/  IMAD.SHL.U32 R14, R11, 0x8, RZ ;  /* 0x000000080b0e7824 */ /* 0x000fe400078e00ff */
[----:B--2---:R-:W-:Y:S01]  /*0290*/  IMAD.WIDE.U32 R12, R13, 0x8, R2 ;  /* 0x000000080d0c7825 */ /* 0x004fe200078e0002 */
[----:B------:R-:W-:Y:S02]  /*02a0*/  UIADD3.X UR11, UPT, UPT, UR5, -0x1, URZ, UP0, !UPT ;  /* 0xffffffff050b7890 */ /* 0x000fe400087fe4ff */
[----:B------:R-:W-:Y:S01]  /*02b0*/  LOP3.LUT R15, R14, 0x7f8, RZ, 0xc0, !PT ;  /* 0x000007f80e0f7812 */ /* 0x000fe200078ec0ff */
[----:B------:R-:W-:-:S03]  /*02c0*/  IMAD.U32 R10, RZ, RZ, UR7 ;  /* 0x00000007ff0a7e24 */ /* 0x000fc6000f8e00ff */
[----:B------:R-:W-:-:S05]  /*02d0*/  IMAD.U32 R11, RZ, RZ, UR11 ;  /* 0x0000000bff0b7e24 */ /* 0x000fca000f8e00ff */
[----:B0-----:R0:W-:Y:S04]  /*02e0*/  STG.E.64 desc[UR8][R12.64], R10 ;  /* 0x0000000a0c007986 */ /* 0x0011e8000c101b08 */
[----:B------:R0:W-:Y:S01]  /*02f0*/  STS.64 [R15+UR6], R10 ;  /* 0x0000000a0f007988 */ /* 0x0001e20008000a06 */
[----:B------:R-:W-:Y:S05]  /*0300*/  BRA `(.L_x_3) ;  /* 0x0000000000547947 */ /* 0x000fea0003800000 */
.L_x_2:
[----:B------:R-:W-:-:S06]  /*0310*/  UIADD3 UR7, UPT, UPT, UR4, 0x1, URZ ;  /* 0x0000000104077890 */ /* 0x000fcc000fffe0ff */
[----:B------:R-:W-:-:S13]  /*0320*/  ISETP.GE.AND P1, PT, R0, UR7, PT ;  /* 0x0000000700007c0c */ /* 0x000fda000bf26270 */
[----:B------:R-:W-:Y:S05]  /*0330*/  @P1 BRA `(.L_x_3) ;  /* 0x0000000000481947 */ /* 0x000fea0003800000 */
[----:B------:R-:W-:Y:S01]  /*0340*/  VIADD R10, R6, 0xfffffffb ;  /* 0xfffffffb060a7836 */ /* 0x000fe20000000000 */
[----:B------:R-:W-:-:S03]  /*0350*/  ISETP.NE.AND P1, PT, R16, RZ, PT ;  /* 0x000000ff1000720c */ /* 0x000fc60003f25270 */
[----:B------:R-:W-:-:S05]  /*0360*/  IMAD R11, R10, R10, RZ ;  /* 0x0000000a0a0b7224 */ /* 0x000fca00078e02ff */
[----:B------:R-:W-:-:S04]  /*0370*/  LEA.HI R12, R11, R0, RZ, 0x1e ;  /* 0x000000000b0c7211 */ /* 0x000fc800078ff0ff */
[----:B------:R-:W-:-:S04]  /*0380*/  IADD3 R15, PT, PT, R12, -0x1, RZ ;  /* 0xffffffff0c0f7810 */ /* 0x000fc80007ffe0ff */
[C---:B------:R-:W-:Y:S01]  /*0390*/  SEL R12, R15.reuse, R12, !P1 ;  /* 0x0000000c0f0c7207 */ /* 0x040fe20004800000 */
[----:B------:R-:W-:-:S04]  /*03a0*/  IMAD.SHL.U32 R10, R15, 0x8, RZ ;  /* 0x000000080f0a7824 */ /* 0x000fc800078e00ff */
[----:B------:R-:W-:Y:S01]  /*03b0*/  IMAD.SHL.U32 R12, R12, 0x8, RZ ;  /* 0x000000080c0c7824 */ /* 0x000fe200078e00ff */
[----:B------:R-:W-:-:S04]  /*03c0*/  LOP3.LUT R10, R10, 0x7f8, RZ, 0xc0, !PT ;  /* 0x000007f80a0a7812 */ /* 0x000fc800078ec0ff */
[----:B------:R-:W-:Y:S01]  /*03d0*/  LOP3.LUT R17, R12, 0x7f8, RZ, 0xc0, !PT ;  /* 0x000007f80c117812 */ /* 0x000fe200078ec0ff */
[----:B--2---:R-:W-:Y:S01]  /*03e0*/  IMAD.WIDE R12, R13, 0x8, R2 ;  /* 0x000000080d0c7825 */ /* 0x004fe200078e0202 */
[----:B------:R-:W1:Y:S04]  /*03f0*/  LDS.64 R10, [R10+UR6] ;  /* 0x000000060a0a7984 */ /* 0x000e680008000a00 */
[----:B-1----:R-:W-:Y:S04]  /*0400*/  STS.64 [R8+UR6], R10 ;  /* 0x0000000a08007988 */ /* 0x002fe80008000a06 */
[----:B------:R-:W1:Y:S02]  /*0410*/  LDS.64 R14, [R17+UR6] ;  /* 0x00000006110e7984 */ /* 0x000e640008000a00 */
[----:B-1----:R-:W-:-:S05]  /*0420*/  IADD3 R14, P1, PT, R10, R14, RZ ;  /* 0x0000000e0a0e7210 */ /* 0x002fca0007f3e0ff */
[----:B------:R-:W-:-:S05]  /*0430*/  IMAD.X R15, R11, 0x1, R15, P1 ;  /* 0x000000010b0f7824 */ /* 0x000fca00008e060f */
[----:B0-----:R1:W-:Y:S04]  /*0440*/  STG.E.64 desc[UR8][R12.64], R14 ;  /* 0x0000000e0c007986 */ /* 0x0013e8000c101b08 */
[----:B------:R1:W-:Y:S02]  /*0450*/  STS.64 [R8+UR6], R14 ;  /* 0x0000000e08007988 */ /* 0x0003e40008000a06 */
.L_x_3:
[----:B0-----:R-:W-:Y:S05]  /*0460*/  BSYNC.RECONVERGENT B0 ;  /* 0x0000000000007941 */ /* 0x001fea0003800200 */
.L_x_1:
[----:B------:R-:W-:Y:S01]  /*0470*/  BAR.SYNC.DEFER_BLOCKING 0x0 ;  /* 0x0000000000007b1d */ /* 0x000fe20000010000 */
[----:B------:R-:W-:Y:S01]  /*0480*/  ISETP.NE.AND P1, PT, R0, RZ, PT ;  /* 0x000000ff0000720c */ /* 0x000fe20003f25270 */
[----:B------:R-:W-:-:S04]  /*0490*/  IMAD R10, R7, R7, RZ ;  /* 0x00000007070a7224 */ /* 0x000fc800078e02ff */
[----:B------:R-:W-:Y:S01]  /*04a0*/  BSSY.RECONVERGENT B0, `(.L_x_4) ;  /* 0x000001b000007945 */ /* 0x000fe20003800200 */
[----:B-1----:R-:W-:-:S05]  /*04b0*/  SHF.R.U32.HI R13, RZ, 0x2, R10 ;  /* 0x00000002ff0d7819 */ /* 0x002fca000001160a */
[----:B------:R-:W-:Y:S02]  /*04c0*/  IMAD.IADD R11, R0, 0x1, R13 ;  /* 0x00000001000b7824 */ /* 0x000fe400078e020d */
[----:B------:R-:W-:Y:S05]  /*04d0*/  @!P1 BRA `(.L_x_5) ;  /* 0x0000000000409947 */ /* 0x000fea0003800000 */
[----:B------:R-:W-:-:S06]  /*04e0*/  UIADD3 UR7, UPT, UPT, UR4, 0x1, URZ ;  /* 0x0000000104077890 */ /* 0x000fcc000fffe0ff */
[----:B------:R-:W-:-:S13]  /*04f0*/  ISETP.GE.AND P2, PT, R0, UR7, PT ;  /* 0x0000000700007c0c */ /* 0x000fda000bf46270 */
[----:B------:R-:W-:Y:S05]  /*0500*/  @P2 BRA `(.L_x_6) ;  /* 0x0000000000502947 */ /* 0x000fea0003800000 */
[----:B------:R-:W-:Y:S01]  /*0510*/  IADD3 R9, PT, PT, R9, -0x8, RZ ;  /* 0xfffffff809097810 */ /* 0x000fe20007ffe0ff */
[----:B--2---:R-:W-:-:S03]  /*0520*/  IMAD.WIDE R18, R11, 0x8, R2 ;  /* 0x000000080b127825 */ /* 0x004fc600078e0202 */
[----:B------:R-:W-:Y:S01]  /*0530*/  LOP3.LUT R12, R9, 0x7f8, RZ, 0xc0, !PT ;  /* 0x000007f8090c7812 */ /* 0x000fe200078ec0ff */
[----:B------:R-:W-:-:S05]  /*0540*/  IMAD.SHL.U32 R9, R11, 0x8, RZ ;  /* 0x000000080b097824 */ /* 0x000fca00078e00ff */
[----:B------:R-:W0:Y:S01]  /*0550*/  LDS.64 R12, [R12+UR6] ;  /* 0x000000060c0c7984 */ /* 0x000e220008000a00 */
[----:B------:R-:W-:-:S05]  /*0560*/  LOP3.LUT R17, R9, 0x7f8, RZ, 0xc0, !PT ;  /* 0x000007f809117812 */ /* 0x000fca00078ec0ff */
[----:B0-----:R-:W-:Y:S04]  /*0570*/  STS.64 [R17+UR6], R12 ;  /* 0x0000000c11007988 */ /* 0x001fe80008000a06 */
[----:B------:R-:W0:Y:S02]  /*0580*/  LDS.64 R8, [R8+UR6] ;  /* 0x0000000608087984 */ /* 0x000e240008000a00 */
[----:B0-----:R-:W-:-:S05]  /*0590*/  IADD3 R14, P2, PT, R12, R8, RZ ;  /* 0x000000080c0e7210 */ /* 0x001fca0007f5e0ff */
[----:B------:R-:W-:-:S05]  /*05a0*/  IMAD.X R15, R13, 0x1, R9, P2 ;  /* 0x000000010d0f7824 */ /* 0x000fca00010e0609 */
[----:B------:R1:W-:Y:S04]  /*05b0*/  STG.E.64 desc[UR8][R18.64], R14 ;  /* 0x0000000e12007986 */ /* 0x0003e8000c101b08 */
[----:B------:R1:W-:Y:S01]  /*05c0*/  STS.64 [R17+UR6], R14 ;  /* 0x0000000e11007988 */ /* 0x0003e20008000a06 */
[----:B------:R-:W-:Y:S05]  /*05d0*/  BRA `(.L_x_6) ;  /* 0x00000000001c7947 */ /* 0x000fea0003800000 */
.L_x_5:
[----:B------:R-:W-:Y:S01]  /*05e0*/  IMAD.SHL.U32 R10, R13, 0x8, RZ ;  /* 0x000000080d0a7824 */ /* 0x000fe200078e00ff */
[----:B------:R-:W-:Y:S01]  /*05f0*/  MOV R13, UR5 ;  /* 0x00000005000d7c02 */ /* 0x000fe20008000f00 */
[----:B------:R-:W-:Y:S02]  /*0600*/  IMAD.U32 R12, RZ, RZ, UR10 ;  /* 0x0000000aff0c7e24 */ /* 0x000fe4000f8e00ff */
[----:B--2---:R-:W-:Y:S01]  /*0610*/  IMAD.WIDE.U32 R8, R11, 0x8, R2 ;  /* 0x000000080b087825 */ /* 0x004fe200078e0002 */
[----:B------:R-:W-:-:S04]  /*0620*/  LOP3.LUT R15, R10, 0x7f8, RZ, 0xc0, !PT ;  /* 0x000007f80a0f7812 */ /* 0x000fc800078ec0ff */
[----:B------:R0:W-:Y:S04]  /*0630*/  STG.E.64 desc[UR8][R8.64], R12 ;  /* 0x0000000c08007986 */ /* 0x0001e8000c101b08 */
[----:B------:R0:W-:Y:S02]  /*0640*/  STS.64 [R15+UR6], R12 ;  /* 0x0000000c0f007988 */ /* 0x0001e40008000a06 */
.L_x_6:
[----:B------:R-:W-:Y:S05]  /*0650*/  BSYNC.RECONVERGENT B0 ;  /* 0x0000000000007941 */ /* 0x000fea0003800200 */
.L_x_4:
[----:B0-----:R-:W-:Y:S01]  /*0660*/  IMAD R8, R7, R7, R7 ;  /* 0x0000000707087224 */ /* 0x001fe200078e0207 */
[----:B------:R-:W-:Y:S01]  /*0670*/  BAR.SYNC.DEFER_BLOCKING 0x0 ;  /* 0x0000000000007b1d */ /* 0x000fe20000010000 */
[----:B------:R-:W-:-:S03]  /*0680*/  VIADD R12, R6, 0xffffffff ;  /* 0xffffffff060c7836 */ /* 0x000fc60000000000 */
[----:B------:R-:W-:Y:S02]  /*0690*/  IADD3 R8, PT, PT, R7, 0x1, R8 ;  /* 0x0000000107087810 */ /* 0x000fe40007ffe008 */
[----:B------:R-:W-:Y:S02]  /*06a0*/  BSSY.RECONVERGENT B0, `(.L_x_7) ;  /* 0x0000020000007945 */ /* 0x000fe40003800200 */
[----:B------:R-:W-:-:S05]  /*06b0*/  SHF.R.U32.HI R9, RZ, 0x2, R8 ;  /* 0x00000002ff097819 */ /* 0x000fca0000011608 */
[----:B-1----:R-:W-:-:S04]  /*06c0*/  IMAD.IADD R19, R0, 0x1, R9 ;  /* 0x0000000100137824 */ /* 0x002fc800078e0209 */
[----:B------:R-:W-:-:S05]  /*06d0*/  IMAD.SHL.U32 R10, R19, 0x8, RZ ;  /* 0x00000008130a7824 */ /* 0x000fca00078e00ff */
[----:B------:R-:W-:Y:S01]  /*06e0*/  LOP3.LUT R7, R10, 0x7f8, RZ, 0xc0, !PT ;  /* 0x000007f80a077812 */ /* 0x000fe200078ec0ff */
[----:B------:R-:W-:Y:S06]  /*06f0*/  @!P1 BRA `(.L_x_8) ;  /* 0x0000000000509947 */ /* 0x000fec0003800000 */
[----:B------:R-:W-:-:S04]  /*0700*/  SHF.R.U32.HI R13, RZ, 0x1, R12 ;  /* 0x00000001ff0d7819 */ /* 0x000fc8000001160c */
[----:B------:R-:W-:-:S13]  /*0710*/  ISETP.GE.AND P2, PT, R0, R13, PT ;  /* 0x0000000d0000720c */ /* 0x000fda0003f46270 */
[----:B------:R-:W-:Y:S05]  /*0720*/  @P2 BRA `(.L_x_9) ;  /* 0x00000000005c2947 */ /* 0x000fea0003800000 */
[----:B------:R-:W-:Y:S02]  /*0730*/  VIADD R14, R11, 0xffffffff ;  /* 0xffffffff0b0e7836 */ /* 0x000fe40000000000 */
[----:B------:R-:W-:Y:S02]  /*0740*/  VIADD R13, R13, 0xffffffff ;  /* 0xffffffff0d0d7836 */ /* 0x000fe40000000000 */
[----:B--2---:R-:W-:Y:S01]  /*0750*/  IMAD.WIDE R18, R19, 0x8, R2 ;  /* 0x0000000813127825 */ /* 0x004fe200078e0202 */
[----:B------:R-:W-:Y:S02]  /*0760*/  SHF.L.U32 R8, R14, 0x3, RZ ;  /* 0x000000030e087819 */ /* 0x000fe400000006ff */
[----:B------:R-:W-:Y:S02]  /*0770*/  ISETP.NE.AND P2, PT, R0, R13, PT ;  /* 0x0000000d0000720c */ /* 0x000fe40003f45270 */
[----:B------:R-:W-:Y:S02]  /*0780*/  LOP3.LUT R8, R8, 0x7f8, RZ, 0xc0, !PT ;  /* 0x000007f808087812 */ /* 0x000fe400078ec0ff */
[----:B------:R-:W-:-:S04]  /*0790*/  SEL R11, R14, R11, !P2 ;  /* 0x0000000b0e0b7207 */ /* 0x000fc80005000000 */
[----:B------:R-:W0:Y:S01]  /*07a0*/  LDS.64 R8, [R8+UR6] ;  /* 0x0000000608087984 */ /* 0x000e220008000a00 */
[----:B------:R-:W-:-:S05]  /*07b0*/  IMAD.SHL.U32 R11, R11, 0x8, RZ ;  /* 0x000000080b0b7824 */ /* 0x000fca00078e00ff */
[----:B------:R-:W-:Y:S01]  /*07c0*/  LOP3.LUT R11, R11, 0x7f8, RZ, 0xc0, !PT ;  /* 0x000007f80b0b7812 */ /* 0x000fe200078ec0ff */
[----:B0-----:R-:W-:Y:S04]  /*07d0*/  STS.64 [R7+UR6], R8 ;  /* 0x0000000807007988 */ /* 0x001fe80008000a06 */
[----:B------:R-:W0:Y:S02]  /*07e0*/  LDS.64 R14, [R11+UR6] ;  /* 0x000000060b0e7984 */ /* 0x000e240008000a00 */
[----:B0-----:R-:W-:-:S05]  /*07f0*/  IADD3 R14, P2, PT, R8, R14, RZ ;  /* 0x0000000e080e7210 */ /* 0x001fca0007f5e0ff */
[----:B------:R-:W-:-:S05]  /*0800*/  IMAD.X R15, R9, 0x1, R15, P2 ;  /* 0x00000001090f7824 */ /* 0x000fca00010e060f */
[----:B------:R1:W-:Y:S04]  /*0810*/  STG.E.64 desc[UR8][R18.64], R14 ;  /* 0x0000000e12007986 */ /* 0x0003e8000c101b08 */
[----:B------:R1:W-:Y:S01]  /*0820*/  STS.64 [R7+UR6], R14 ;  /* 0x0000000e07007988 */ /* 0x0003e20008000a06 */
[----:B------:R-:W-:Y:S05]  /*0830*/  BRA `(.L_x_9) ;  /* 0x0000000000187947 */ /* 0x000fea0003800000 */
.L_x_8:
[----:B------:R-:W-:Y:S02]  /*0840*/  IMAD.SHL.U32 R11, R9, 0x8, RZ ;  /* 0x00000008090b7824 */ /* 0x000fe400078e00ff */
[----:B------:R-:W-:Y:S02]  /*0850*/  HFMA2 R13, -RZ, RZ, 0, 0 ;  /* 0x00000000ff0d7431 */ /* 0x000fe400000001ff */
[----:B--2---:R-:W-:Y:S01]  /*0860*/  IMAD.WIDE.U32 R8, R19, 0x8, R2 ;  /* 0x0000000813087825 */ /* 0x004fe200078e0002 */
[----:B------:R-:W-:-:S04]  /*0870*/  LOP3.LUT R11, R11, 0x7f8, RZ, 0xc0, !PT ;  /* 0x000007f80b0b7812 */ /* 0x000fc800078ec0ff */
[----:B------:R0:W-:Y:S04]  /*0880*/  STG.E.64 desc[UR8][R8.64], R12 ;  /* 0x0000000c08007986 */ /* 0x0001e8000c101b08 */
[----:B------:R0:W-:Y:S02]  /*0890*/  STS.64 [R11+UR6], R12 ;  /* 0x0000000c0b007988 */ /* 0x0001e40008000a06 */
.L_x_9:
[----:B------:R-:W-:Y:S05]  /*08a0*/  BSYNC.RECONVERGENT B0 ;  /* 0x0000000000007941 */ /* 0x000fea0003800200 */
.L_x_7:
[----:B0-----:R-:W-:Y:S01]  /*08b0*/  IMAD R12, R12, R12, RZ ;  /* 0x0000000c0c0c7224 */ /* 0x001fe200078e02ff */
[----:B------:R-:W-:Y:S04]  /*08c0*/  BAR.SYNC.DEFER_BLOCKING 0x0 ;  /* 0x0000000000007b1d */ /* 0x000fe80000010000 */
[----:B------:R-:W-:Y:S02]  /*08d0*/  SHF.R.U32.HI R9, RZ, 0x2, R12 ;  /* 0x00000002ff097819 */ /* 0x000fe4000001160c */
[----:B------:R-:W-:Y:S03]  /*08e0*/  BSSY.RECONVERGENT B0, `(.L_x_10) ;  /* 0x0000019000007945 */ /* 0x000fe60003800200 */
[----:B------:R-:W-:Y:S01]  /*08f0*/  IMAD.IADD R13, R0, 0x1, R9 ;  /* 0x00000001000d7824 */ /* 0x000fe200078e0209 */
[----:B------:R-:W-:Y:S06]  /*0900*/  @!P1 BRA `(.L_x_11) ;  /* 0x0000000000409947 */ /* 0x000fec0003800000 */
[----:B------:R-:W-:-:S04]  /*0910*/  SHF.R.U32.HI R9, RZ, 0x1, R6 ;  /* 0x00000001ff097819 */ /* 0x000fc80000011606 */
[----:B------:R-:W-:-:S13]  /*0920*/  ISETP.GE.AND P1, PT, R0, R9, PT ;  /* 0x000000090000720c */ /* 0x000fda0003f26270 */
[----:B------:R-:W-:Y:S05]  /*0930*/  @P1 BRA `(.L_x_12) ;  /* 0x00000000004c1947 */ /* 0x000fea0003800000 */
[----:B------:R-:W-:-:S05]  /*0940*/  VIADD R10, R10, 0xfffffff8 ;  /* 0xfffffff80a0a7836 */ /* 0x000fca0000000000 */
[----:B------:R-:W-:Y:S01]  /*0950*/  LOP3.LUT R8, R10, 0x7f8, RZ, 0xc0, !PT ;  /* 0x000007f80a087812 */ /* 0x000fe200078ec0ff */
[C---:B------:R-:W-:Y:S02]  /*0960*/  IMAD.SHL.U32 R10, R13.reuse, 0x8, RZ ;  /* 0x000000080d0a7824 */ /* 0x040fe400078e00ff */
[----:B--2---:R-:W-:-:S03]  /*0970*/  IMAD.WIDE R12, R13, 0x8, R2 ;  /* 0x000000080d0c7825 */ /* 0x004fc600078e0202 */
[----:B------:R-:W0:Y:S01]  /*0980*/  LDS.64 R8, [R8+UR6] ;  /* 0x0000000608087984 */ /* 0x000e220008000a00 */
[----:B-1----:R-:W-:-:S05]  /*0990*/  LOP3.LUT R15, R10, 0x7f8, RZ, 0xc0, !PT ;  /* 0x000007f80a0f7812 */ /* 0x002fca00078ec0ff */
[----:B0-----:R-:W-:Y:S04]  /*09a0*/  STS.64 [R15+UR6], R8 ;  /* 0x000000080f007988 */ /* 0x001fe80008000a06 */
[----:B------:R-:W0:Y:S02]  /*09b0*/  LDS.64 R10, [R7+UR6] ;  /* 0x00000006070a7984 */ /* 0x000e240008000a00 */
[----:B0-----:R-:W-:-:S05]  /*09c0*/  IADD3 R10, P1, PT, R8, R10, RZ ;  /* 0x0000000a080a7210 */ /* 0x001fca0007f3e0ff */
[----:B------:R-:W-:-:S05]  /*09d0*/  IMAD.X R11, R9, 0x1, R11, P1 ;  /* 0x00000001090b7824 */ /* 0x000fca00008e060b */
[----:B------:R0:W-:Y:S04]  /*09e0*/  STG.E.64 desc[UR8][R12.64], R10 ;  /* 0x0000000a0c007986 */ /* 0x0001e8000c101b08 */
[----:B------:R0:W-:Y:S01]  /*09f0*/  STS.64 [R15+UR6], R10 ;  /* 0x0000000a0f007988 */ /* 0x0001e20008000a06 */
[----:B------:R-:W-:Y:S05]  /*0a00*/  BRA `(.L_x_12) ;  /* 0x0000000000187947 */ /* 0x000fea0003800000 */
.L_x_11:
[----:B-1----:R-:W-:Y:S01]  /*0a10*/  SHF.L.U32 R7, R9, 0x3, RZ ;  /* 0x0000000309077819 */ /* 0x002fe200000006ff */
[----:B--2---:R-:W-:-:S03]  /*0a20*/  IMAD.WIDE.U32 R8, R13, 0x8, R2 ;  /* 0x000000080d087825 */ /* 0x004fc600078e0002 */
[----:B------:R-:W-:Y:S01]  /*0a30*/  LOP3.LUT R11, R7, 0x7f8, RZ, 0xc0, !PT ;  /* 0x000007f8070b7812 */ /* 0x000fe200078ec0ff */
[----:B------:R-:W-:-:S05]  /*0a40*/  IMAD.MOV.U32 R7, RZ, RZ, RZ ;  /* 0x000000ffff077224 */ /* 0x000fca00078e00ff */
[----:B------:R3:W-:Y:S04]  /*0a50*/  STG.E.64 desc[UR8][R8.64], R6 ;  /* 0x0000000608007986 */ /* 0x0007e8000c101b08 */
[----:B------:R3:W-:Y:S02]  /*0a60*/  STS.64 [R11+UR6], R6 ;  /* 0x000000060b007988 */ /* 0x0007e40008000a06 */
.L_x_12:
[----:B------:R-:W-:Y:S05]  /*0a70*/  BSYNC.RECONVERGENT B0 ;  /* 0x0000000000007941 */ /* 0x000fea0003800200 */
.L_x_10:
[----:B------:R-:W-:Y:S01]  /*0a80*/  UIADD3 UR10, UP0, UPT, UR10, 0x4, URZ ;  /* 0x000000040a0a7890 */ /* 0x000fe2000ff1e0ff */
[----:B---3--:R-:W-:Y:S01]  /*0a90*/  VIADD R6, R6, 0x4 ;  /* 0x0000000406067836 */ /* 0x008fe20000000000 */
[----:B------:R-:W-:Y:S01]  /*0aa0*/  UIADD3 UR4, UPT, UPT, UR4, 0x2, URZ ;  /* 0x0000000204047890 */ /* 0x000fe2000fffe0ff */
[----:B------:R-:W-:Y:S01]  /*0ab0*/  VIADD R16, R16, 0x2 ;  /* 0x0000000210107836 */ /* 0x000fe20000000000 */
[----:B------:R-:W-:Y:S01]  /*0ac0*/  UIADD3.X UR5, UPT, UPT, URZ, UR5, URZ, UP0, !UPT ;  /* 0x00000005ff057290 */ /* 0x000fe200087fe4ff */
[----:B------:R-:W-:Y:S11]  /*0ad0*/  @P0 BRA `(.L_x_13) ;  /* 0xfffffff400b00947 */ /* 0x000ff6000383ffff */
[----:B------:R-:W-:-:S07]  /*0ae0*/  VIADD R6, R6, 0xfffffffd ;  /* 0xfffffffd06067836 */ /* 0x000fce0000000000 */
.L_x_0:
[----:B------:R-:W-:-:S13]  /*0af0*/  ISETP.NE.AND P0, PT, R4, RZ, PT ;  /* 0x000000ff0400720c */ /* 0x000fda0003f05270 */
[----:B0-----:R-:W-:Y:S05]  /*0b00*/  @!P0 EXIT ;  /* 0x000000000000894d */ /* 0x001fea0003800000 */
[----:B--2---:R-:W0:Y:S01]  /*0b10*/  LDC.64 R2, c[0x0][0x380] ;  /* 0x0000e000ff027b82 */ /* 0x004e220000000a00 */
[----:B------:R-:W-:Y:S01]  /*0b20*/  ISETP.NE.AND P0, PT, R0, RZ, PT ;  /* 0x000000ff0000720c */ /* 0x000fe20003f05270 */
[----:B------:R-:W-:Y:S01]  /*0b30*/  IMAD.MOV R4, RZ, RZ, -R4 ;  /* 0x000000ffff047224 */ /* 0x000fe200078e0a04 */
[----:B------:R-:W-:-:S11]  /*0b40*/  IADD3 R6, PT, PT, R6, -0x1, RZ ;  /* 0xffffffff06067810 */ /* 0x000fd60007ffe0ff */
.L_x_17:
[----:B01----:R-:W-:Y:S01]  /*0b50*/  IMAD R7, R6, R6, RZ ;  /* 0x0000000606077224 */ /* 0x003fe200078e02ff */
[----:B------:R-:W-:Y:S01]  /*0b60*/  BAR.SYNC.DEFER_BLOCKING 0x0 ;  /* 0x0000000000007b1d */ /* 0x000fe20000010000 */
[----:B------:R-:W-:Y:S02]  /*0b70*/  VIADD R4, R4, 0x1 ;  /* 0x0000000104047836 */ /* 0x000fe40000000000 */
[----:B------:R-:W-:Y:S01]  /*0b80*/  VIADD R5, R6, 0x1 ;  /* 0x0000000106057836 */ /* 0x000fe20000000000 */
[----:B------:R-:W-:Y:S01]  /*0b90*/  SHF.R.U32.HI R9, RZ, 0x2, R7 ;  /* 0x00000002ff097819 */ /* 0x000fe20000011607 */
[----:B------:R-:W-:Y:S01]  /*0ba0*/  IMAD.MOV.U32 R7, RZ, RZ, R6 ;  /* 0x000000ffff077224 */ /* 0x000fe200078e0006 */
[----:B------:R-:W-:Y:S01]  /*0bb0*/  BSSY.RECONVERGENT B0, `(.L_x_14) ;  /* 0x000002c000007945 */ /* 0x000fe20003800200 */
[----:B------:R-:W-:Y:S02]  /*0bc0*/  ISETP.NE.AND P1, PT, R4, RZ, PT ;  /* 0x000000ff0400720c */ /* 0x000fe40003f25270 */
[----:B------:R-:W-:Y:S01]  /*0bd0*/  MOV R6, R5 ;  /* 0x0000000500067202 */ /* 0x000fe20000000f00 */
[----:B------:R-:W-:Y:S01]  /*0be0*/  IMAD.IADD R13, R0, 0x1, R9 ;  /* 0x00000001000d7824 */ /* 0x000fe200078e0209 */
[----:B------:R-:W-:Y:S09]  /*0bf0*/  @!P0 BRA `(.L_x_15) ;  /* 0x0000000000788947 */ /* 0x000ff20003800000 */
[----:B------:R-:W-:-:S04]  /*0c00*/  SHF.R.U32.HI R15, RZ, 0x1, R6 ;  /* 0x00000001ff0f7819 */ /* 0x000fc80000011606 */
[----:B------:R-:W-:-:S13]  /*0c10*/  ISETP.GE.AND P2, PT, R0, R15, PT ;  /* 0x0000000f0000720c */ /* 0x000fda0003f46270 */
[----:B------:R-:W-:Y:S05]  /*0c20*/  @P2 BRA `(.L_x_16) ;  /* 0x0000000000902947 */ /* 0x000fea0003800000 */
[----:B------:R-:W1:Y:S01]  /*0c30*/  S2UR UR5, SR_CgaCtaId ;  /* 0x00000000000579c3 */ /* 0x000e620000008800 */
[----:B------:R-:W-:Y:S01]  /*0c40*/  VIADD R5, R7, 0xffffffff ;  /* 0xffffffff07057836 */ /* 0x000fe20000000000 */
[----:B------:R-:W-:Y:S01]  /*0c50*/  UMOV UR4, 0x400 ;  /* 0x0000040000047882 */ /* 0x000fe20000000000 */
[----:B------:R-:W-:Y:S02]  /*0c60*/  LOP3.LUT R11, R6, 0x1, RZ, 0xc0, !PT ;  /* 0x00000001060b7812 */ /* 0x000fe400078ec0ff */
[----:B------:R-:W-:Y:S02]  /*0c70*/  IMAD R5, R5, R5, RZ ;  /* 0x0000000505057224 */ /* 0x000fe400078e02ff */
[----:B------:R-:W-:Y:S01]  /*0c80*/  ISETP.NE.U32.AND P2, PT, R11, 0x1, PT ;  /* 0x000000010b00780c */ /* 0x000fe20003f45070 */
[----:B------:R-:W-:Y:S02]  /*0c90*/  VIADD R11, R15, 0xffffffff ;  /* 0xffffffff0f0b7836 */ /* 0x000fe40000000000 */
[----:B------:R-:W-:-:S03]  /*0ca0*/  LEA.HI R5, R5, R0, RZ, 0x1e ;  /* 0x0000000005057211 */ /* 0x000fc600078ff0ff */
[----:B------:R-:W-:Y:S02]  /*0cb0*/  ISETP.NE.AND P3, PT, R0, R11, PT ;  /* 0x0000000b0000720c */ /* 0x000fe40003f65270 */
[----:B------:R-:W-:-:S05]  /*0cc0*/  VIADD R10, R5, 0xffffffff ;  /* 0xffffffff050a7836 */ /* 0x000fca0000000000 */
[C---:B------:R-:W-:Y:S02]  /*0cd0*/  SHF.L.U32 R7, R10.reuse, 0x3, RZ ;  /* 0x000000030a077819 */ /* 0x040fe400000006ff */
[----:B------:R-:W-:Y:S01]  /*0ce0*/  @P2 SEL R5, R10, R5, !P3 ;  /* 0x000000050a052207 */ /* 0x000fe20005800000 */
[----:B------:R-:W-:Y:S01]  /*0cf0*/  IMAD.SHL.U32 R10, R13, 0x8, RZ ;  /* 0x000000080d0a7824 */ /* 0x000fe200078e00ff */
[----:B-1----:R-:W-:Y:S01]  /*0d00*/  ULEA UR4, UR5, UR4, 0x18 ;  /* 0x0000000405047291 */ /* 0x002fe2000f8ec0ff */
[----:B------:R-:W-:Y:S01]  /*0d10*/  LOP3.LUT R7, R7, 0x7f8, RZ, 0xc0, !PT ;  /* 0x000007f807077812 */ /* 0x000fe200078ec0ff */
[----:B0-----:R-:W-:-:S04]  /*0d20*/  IMAD.WIDE R12, R13, 0x8, R2 ;  /* 0x000000080d0c7825 */ /* 0x001fc800078e0202 */
[----:B------:R-:W-:Y:S01]  /*0d30*/  IMAD.SHL.U32 R11, R5, 0x8, RZ ;  /* 0x00000008050b7824 */ /* 0x000fe200078e00ff */
[----:B------:R-:W-:Y:S02]  /*0d40*/  LOP3.LUT R5, R10, 0x7f8, RZ, 0xc0, !PT ;  /* 0x000007f80a057812 */ /* 0x000fe400078ec0ff */
[----:B------:R-:W0:Y:S02]  /*0d50*/  LDS.64 R8, [R7+UR4] ;  /* 0x0000000407087984 */ /* 0x000e240008000a00 */
[----:B------:R-:W-:Y:S02]  /*0d60*/  LOP3.LUT R14, R11, 0x7f8, RZ, 0xc0, !PT ;  /* 0x000007f80b0e7812 */ /* 0x000fe400078ec0ff */
[----:B0-----:R-:W-:Y:S04]  /*0d70*/  STS.64 [R5+UR4], R8 ;  /* 0x0000000805007988 */ /* 0x001fe80008000a04 */
[----:B------:R-:W0:Y:S02]  /*0d80*/  LDS.64 R10, [R14+UR4] ;  /* 0x000000040e0a7984 */ /* 0x000e240008000a00 */
[----:B0-----:R-:W-:-:S04]  /*0d90*/  IADD3 R10, P2, PT, R8, R10, RZ ;  /* 0x0000000a080a7210 */ /* 0x001fc80007f5e0ff */
[----:B------:R-:W-:-:S05]  /*0da0*/  IADD3.X R11, PT, PT, R9, R11, RZ, P2, !PT ;  /* 0x0000000b090b7210 */ /* 0x000fca00017fe4ff */
[----:B------:R1:W-:Y:S04]  /*0db0*/  STG.E.64 desc[UR8][R12.64], R10 ;  /* 0x0000000a0c007986 */ /* 0x0003e8000c101b08 */
[----:B------:R1:W-:Y:S01]  /*0dc0*/  STS.64 [R5+UR4], R10 ;  /* 0x0000000a05007988 */ /* 0x0003e20008000a04 */
[----:B------:R-:W-:Y:S05]  /*0dd0*/  BRA `(.L_x_16) ;  /* 0x0000000000247947 */ /* 0x000fea0003800000 */
.L_x_15:
[----:B------:R-:W1:Y:S01]  /*0de0*/  S2UR UR5, SR_CgaCtaId ;  /* 0x00000000000579c3 */ /* 0x000e620000008800 */
[----:B------:R-:W-:Y:S01]  /*0df0*/  UMOV UR4, 0x400 ;  /* 0x0000040000047882 */ /* 0x000fe20000000000 */
[----:B------:R-:W-:Y:S02]  /*0e00*/  IMAD.SHL.U32 R5, R9, 0x8, RZ ;  /* 0x0000000809057824 */ /* 0x000fe400078e00ff */
[----:B0-----:R-:W-:-:S03]  /*0e10*/  IMAD.WIDE.U32 R8, R13, 0x8, R2 ;  /* 0x000000080d087825 */ /* 0x001fc600078e0002 */
[----:B------:R-:W-:Y:S01]  /*0e20*/  LOP3.LUT R5, R5, 0x7f8, RZ, 0xc0, !PT ;  /* 0x000007f805057812 */ /* 0x000fe200078ec0ff */
[----:B------:R-:W-:-:S05]  /*0e30*/  IMAD.MOV.U32 R7, RZ, RZ, RZ ;  /* 0x000000ffff077224 */ /* 0x000fca00078e00ff */
[----:B------:R0:W-:Y:S01]  /*0e40*/  STG.E.64 desc[UR8][R8.64], R6 ;  /* 0x0000000608007986 */ /* 0x0001e2000c101b08 */
[----:B-1----:R-:W-:-:S09]  /*0e50*/  ULEA UR4, UR5, UR4, 0x18 ;  /* 0x0000000405047291 */ /* 0x002fd2000f8ec0ff */
[----:B------:R0:W-:Y:S03]  /*0e60*/  STS.64 [R5+UR4], R6 ;  /* 0x0000000605007988 */ /* 0x0001e60008000a04 */
.L_x_16:
[----:B------:R-:W-:Y:S05]  /*0e70*/  BSYNC.RECONVERGENT B0 ;  /* 0x0000000000007941 */ /* 0x000fea0003800200 */
.L_x_14:
[----:B------:R-:W-:Y:S05]  /*0e80*/  @P1 BRA `(.L_x_17) ;  /* 0xfffffffc00301947 */ /* 0x000fea000383ffff */
[----:B------:R-:W-:Y:S05]  /*0e90*/  EXIT ;  /* 0x000000000000794d */ /* 0x000fea0003800000 */
.L_x_18:
[----:B------:R-:W-:-:S00]  /*0ea0*/  BRA `(.L_x_18) ;  /* 0xfffffffc00fc7947 */ /* 0x000fc0000383ffff */
[----:B------:R-:W-:-:S00]  /*0eb0*/  NOP ;  /* 0x0000000000007918 */ /* 0x000fc00000000000 */
        /* <DEDUP_REMOVED lines=12> */
.L_x_19:


//--------------------- .nv.shared._Z5binomPmi    --------------------------
	.section	.nv.shared._Z5binomPmi,"aw",@nobits
	.sectionflags	@""
	.align	8
.nv.shared._Z5binomPmi:
	.zero		3072


//--------------------- .nv.shared.reserved.0     --------------------------
	.section	.nv.shared.reserved.0,"aw",@nobits
	.weak		__nv_reservedSMEM_offset_0_alias
	.size		__nv_reservedSMEM_offset_0_alias, 0, 64
	.other		__nv_reservedSMEM_offset_0_alias,@"STO_CUDA_RESERVED_SHARED STV_DEFAULT"
__nv_reservedSMEM_offset_0_alias:
	.zero		0
	.zero		64


//--------------------- .nv.constant0._Z5binomPmi --------------------------
	.section	.nv.constant0._Z5binomPmi,"a",@progbits
	.sectionflags	@""
	.align	4
.nv.constant0._Z5binomPmi:
	.zero		908


//--------------------- SYMBOLS --------------------------

	.type		.nv.reservedSmem.offset0,@object
	.size		.nv.reservedSmem.offset0,0x4
	.type		.nv.reservedSmem.cap,@object
	.size		.nv.reservedSmem.cap,0x4
